//
// Generated by NVIDIA NVVM Compiler
//
// Compiler Build ID: CL-36424714
// Cuda compilation tools, release 13.0, V13.0.88
// Based on NVVM 20.0.0
//

.version 9.0
.target sm_100
.address_size 64

	// .globl	_Z14matrixDivisioniPiS_S_

.visible .entry _Z14matrixDivisioniPiS_S_(
	.param .u32 _Z14matrixDivisioniPiS_S__param_0,
	.param .u64 .ptr .align 1 _Z14matrixDivisioniPiS_S__param_1,
	.param .u64 .ptr .align 1 _Z14matrixDivisioniPiS_S__param_2,
	.param .u64 .ptr .align 1 _Z14matrixDivisioniPiS_S__param_3
)
{
	.reg .pred 	%p<25>;
	.reg .b32 	%r<91>;
	.reg .b64 	%rd<54>;

	ld.param.u32 	%r18, [_Z14matrixDivisioniPiS_S__param_0];
	ld.param.u64 	%rd12, [_Z14matrixDivisioniPiS_S__param_1];
	ld.param.u64 	%rd11, [_Z14matrixDivisioniPiS_S__param_2];
	ld.param.u64 	%rd13, [_Z14matrixDivisioniPiS_S__param_3];
	cvta.to.global.u64 	%rd1, %rd13;
	cvta.to.global.u64 	%rd2, %rd12;
	mov.u32 	%r19, %ctaid.x;
	mov.u32 	%r20, %ntid.x;
	mov.u32 	%r21, %tid.x;
	mad.lo.s32 	%r1, %r19, %r20, %r21;
	mul.lo.s32 	%r2, %r1, %r18;
	setp.lt.s32 	%p1, %r18, 1;
	@%p1 bra 	$L__BB0_56;
	cvta.to.global.u64 	%rd14, %rd11;
	add.s32 	%r23, %r2, %r1;
	mul.wide.s32 	%rd15, %r23, 4;
	add.s64 	%rd3, %rd2, %rd15;
	mul.wide.s32 	%rd16, %r1, 4;
	add.s64 	%rd4, %rd14, %rd16;
	add.s64 	%rd5, %rd1, %rd15;
	and.b32  	%r3, %r18, 7;
	setp.lt.u32 	%p2, %r18, 8;
	mov.b32 	%r89, 0;
	@%p2 bra 	$L__BB0_28;
	and.b32  	%r89, %r18, 2147483640;
	neg.s32 	%r85, %r1;
	mul.wide.s32 	%rd53, %r2, 4;
	mov.b32 	%r87, 0;
	mov.u32 	%r86, %r2;
$L__BB0_3:
	.pragma "nounroll";
	setp.eq.s32 	%p3, %r85, 0;
	@%p3 bra 	$L__BB0_5;
	mul.wide.s32 	%rd17, %r86, 4;
	add.s64 	%rd18, %rd2, %rd17;
	ld.global.u32 	%r25, [%rd18];
	add.s64 	%rd19, %rd1, %rd17;
	st.global.u32 	[%rd19], %r25;
	bra.uni 	$L__BB0_6;
$L__BB0_5:
	ld.global.u32 	%r26, [%rd3];
	st.global.u32 	[%rd4], %r26;
	mov.b32 	%r27, 0;
	st.global.u32 	[%rd5], %r27;
$L__BB0_6:
	add.s32 	%r28, %r87, 1;
	setp.eq.s32 	%p4, %r28, %r1;
	@%p4 bra 	$L__BB0_8;
	add.s64 	%rd20, %rd2, %rd53;
	ld.global.u32 	%r29, [%rd20+4];
	add.s64 	%rd21, %rd1, %rd53;
	st.global.u32 	[%rd21+4], %r29;
	bra.uni 	$L__BB0_9;
$L__BB0_8:
	ld.global.u32 	%r30, [%rd3];
	st.global.u32 	[%rd4], %r30;
	mov.b32 	%r31, 0;
	st.global.u32 	[%rd5], %r31;
$L__BB0_9:
	add.s32 	%r32, %r87, 2;
	setp.eq.s32 	%p5, %r32, %r1;
	@%p5 bra 	$L__BB0_11;
	add.s64 	%rd22, %rd2, %rd53;
	ld.global.u32 	%r33, [%rd22+8];
	add.s64 	%rd23, %rd1, %rd53;
	st.global.u32 	[%rd23+8], %r33;
	bra.uni 	$L__BB0_12;
$L__BB0_11:
	ld.global.u32 	%r34, [%rd3];
	st.global.u32 	[%rd4], %r34;
	mov.b32 	%r35, 0;
	st.global.u32 	[%rd5], %r35;
$L__BB0_12:
	add.s32 	%r36, %r87, 3;
	setp.eq.s32 	%p6, %r36, %r1;
	@%p6 bra 	$L__BB0_14;
	add.s64 	%rd24, %rd2, %rd53;
	ld.global.u32 	%r37, [%rd24+12];
	add.s64 	%rd25, %rd1, %rd53;
	st.global.u32 	[%rd25+12], %r37;
	bra.uni 	$L__BB0_15;
$L__BB0_14:
	ld.global.u32 	%r38, [%rd3];
	st.global.u32 	[%rd4], %r38;
	mov.b32 	%r39, 0;
	st.global.u32 	[%rd5], %r39;
$L__BB0_15:
	add.s32 	%r40, %r87, 4;
	setp.eq.s32 	%p7, %r40, %r1;
	@%p7 bra 	$L__BB0_17;
	add.s64 	%rd26, %rd2, %rd53;
	ld.global.u32 	%r41, [%rd26+16];
	add.s64 	%rd27, %rd1, %rd53;
	st.global.u32 	[%rd27+16], %r41;
	bra.uni 	$L__BB0_18;
$L__BB0_17:
	ld.global.u32 	%r42, [%rd3];
	st.global.u32 	[%rd4], %r42;
	mov.b32 	%r43, 0;
	st.global.u32 	[%rd5], %r43;
$L__BB0_18:
	add.s32 	%r44, %r87, 5;
	setp.eq.s32 	%p8, %r44, %r1;
	@%p8 bra 	$L__BB0_20;
	add.s64 	%rd28, %rd2, %rd53;
	ld.global.u32 	%r45, [%rd28+20];
	add.s64 	%rd29, %rd1, %rd53;
	st.global.u32 	[%rd29+20], %r45;
	bra.uni 	$L__BB0_21;
$L__BB0_20:
	ld.global.u32 	%r46, [%rd3];
	st.global.u32 	[%rd4], %r46;
	mov.b32 	%r47, 0;
	st.global.u32 	[%rd5], %r47;
$L__BB0_21:
	add.s32 	%r48, %r87, 6;
	setp.eq.s32 	%p9, %r48, %r1;
	@%p9 bra 	$L__BB0_23;
	add.s64 	%rd30, %rd2, %rd53;
	ld.global.u32 	%r49, [%rd30+24];
	add.s64 	%rd31, %rd1, %rd53;
	st.global.u32 	[%rd31+24], %r49;
	bra.uni 	$L__BB0_24;
$L__BB0_23:
	ld.global.u32 	%r50, [%rd3];
	st.global.u32 	[%rd4], %r50;
	mov.b32 	%r51, 0;
	st.global.u32 	[%rd5], %r51;
$L__BB0_24:
	add.s32 	%r52, %r87, 7;
	setp.eq.s32 	%p10, %r52, %r1;
	@%p10 bra 	$L__BB0_26;
	add.s64 	%rd32, %rd2, %rd53;
	ld.global.u32 	%r53, [%rd32+28];
	add.s64 	%rd33, %rd1, %rd53;
	st.global.u32 	[%rd33+28], %r53;
	bra.uni 	$L__BB0_27;
$L__BB0_26:
	ld.global.u32 	%r54, [%rd3];
	st.global.u32 	[%rd4], %r54;
	mov.b32 	%r55, 0;
	st.global.u32 	[%rd5], %r55;
$L__BB0_27:
	add.s32 	%r87, %r87, 8;
	add.s32 	%r86, %r86, 8;
	add.s32 	%r85, %r85, 8;
	add.s64 	%rd53, %rd53, 32;
	setp.ne.s32 	%p11, %r87, %r89;
	@%p11 bra 	$L__BB0_3;
$L__BB0_28:
	setp.eq.s32 	%p12, %r3, 0;
	@%p12 bra 	$L__BB0_56;
	and.b32  	%r13, %r18, 3;
	setp.lt.u32 	%p13, %r3, 4;
	@%p13 bra 	$L__BB0_43;
	setp.eq.s32 	%p14, %r89, %r1;
	@%p14 bra 	$L__BB0_32;
	add.s32 	%r56, %r89, %r2;
	mul.wide.s32 	%rd34, %r56, 4;
	add.s64 	%rd35, %rd2, %rd34;
	ld.global.u32 	%r57, [%rd35];
	add.s64 	%rd36, %rd1, %rd34;
	st.global.u32 	[%rd36], %r57;
	bra.uni 	$L__BB0_33;
$L__BB0_32:
	ld.global.u32 	%r58, [%rd3];
	st.global.u32 	[%rd4], %r58;
	mov.b32 	%r59, 0;
	st.global.u32 	[%rd5], %r59;
$L__BB0_33:
	add.s32 	%r60, %r89, 1;
	setp.eq.s32 	%p15, %r60, %r1;
	cvt.s64.s32 	%rd37, %r2;
	cvt.u64.u32 	%rd38, %r89;
	add.s64 	%rd39, %rd38, %rd37;
	shl.b64 	%rd40, %rd39, 2;
	add.s64 	%rd9, %rd1, %rd40;
	add.s64 	%rd10, %rd2, %rd40;
	@%p15 bra 	$L__BB0_35;
	ld.global.u32 	%r61, [%rd10+4];
	st.global.u32 	[%rd9+4], %r61;
	bra.uni 	$L__BB0_36;
$L__BB0_35:
	ld.global.u32 	%r62, [%rd3];
	st.global.u32 	[%rd4], %r62;
	mov.b32 	%r63, 0;
	st.global.u32 	[%rd5], %r63;
$L__BB0_36:
	add.s32 	%r64, %r89, 2;
	setp.eq.s32 	%p16, %r64, %r1;
	@%p16 bra 	$L__BB0_38;
	ld.global.u32 	%r65, [%rd10+8];
	st.global.u32 	[%rd9+8], %r65;
	bra.uni 	$L__BB0_39;
$L__BB0_38:
	ld.global.u32 	%r66, [%rd3];
	st.global.u32 	[%rd4], %r66;
	mov.b32 	%r67, 0;
	st.global.u32 	[%rd5], %r67;
$L__BB0_39:
	add.s32 	%r68, %r89, 3;
	setp.eq.s32 	%p17, %r68, %r1;
	@%p17 bra 	$L__BB0_41;
	ld.global.u32 	%r69, [%rd10+12];
	st.global.u32 	[%rd9+12], %r69;
	bra.uni 	$L__BB0_42;
$L__BB0_41:
	ld.global.u32 	%r70, [%rd3];
	st.global.u32 	[%rd4], %r70;
	mov.b32 	%r71, 0;
	st.global.u32 	[%rd5], %r71;
$L__BB0_42:
	add.s32 	%r89, %r89, 4;
$L__BB0_43:
	setp.eq.s32 	%p18, %r13, 0;
	@%p18 bra 	$L__BB0_56;
	setp.eq.s32 	%p19, %r13, 1;
	@%p19 bra 	$L__BB0_52;
	setp.eq.s32 	%p20, %r89, %r1;
	@%p20 bra 	$L__BB0_47;
	add.s32 	%r72, %r89, %r2;
	mul.wide.s32 	%rd41, %r72, 4;
	add.s64 	%rd42, %rd2, %rd41;
	ld.global.u32 	%r73, [%rd42];
	add.s64 	%rd43, %rd1, %rd41;
	st.global.u32 	[%rd43], %r73;
	bra.uni 	$L__BB0_48;
$L__BB0_47:
	ld.global.u32 	%r74, [%rd3];
	st.global.u32 	[%rd4], %r74;
	mov.b32 	%r75, 0;
	st.global.u32 	[%rd5], %r75;
$L__BB0_48:
	add.s32 	%r76, %r89, 1;
	setp.eq.s32 	%p21, %r76, %r1;
	@%p21 bra 	$L__BB0_50;
	cvt.s64.s32 	%rd44, %r2;
	cvt.s64.s32 	%rd45, %r89;
	add.s64 	%rd46, %rd45, %rd44;
	shl.b64 	%rd47, %rd46, 2;
	add.s64 	%rd48, %rd2, %rd47;
	ld.global.u32 	%r77, [%rd48+4];
	add.s64 	%rd49, %rd1, %rd47;
	st.global.u32 	[%rd49+4], %r77;
	bra.uni 	$L__BB0_51;
$L__BB0_50:
	ld.global.u32 	%r78, [%rd3];
	st.global.u32 	[%rd4], %r78;
	mov.b32 	%r79, 0;
	st.global.u32 	[%rd5], %r79;
$L__BB0_51:
	add.s32 	%r89, %r89, 2;
$L__BB0_52:
	and.b32  	%r80, %r18, 1;
	setp.eq.b32 	%p22, %r80, 1;
	not.pred 	%p23, %p22;
	@%p23 bra 	$L__BB0_56;
	setp.eq.s32 	%p24, %r89, %r1;
	@%p24 bra 	$L__BB0_55;
	add.s32 	%r81, %r89, %r2;
	mul.wide.s32 	%rd50, %r81, 4;
	add.s64 	%rd51, %rd2, %rd50;
	ld.global.u32 	%r82, [%rd51];
	add.s64 	%rd52, %rd1, %rd50;
	st.global.u32 	[%rd52], %r82;
	bra.uni 	$L__BB0_56;
$L__BB0_55:
	ld.global.u32 	%r83, [%rd3];
	st.global.u32 	[%rd4], %r83;
	mov.b32 	%r84, 0;
	st.global.u32 	[%rd5], %r84;
$L__BB0_56:
	ret;

}


// ===== COMPILED SASS (sm_100) =====

	.target	sm_100

	.elftype	@"ET_EXEC"


//--------------------- .note.nv.tkinfo           --------------------------
	.section	.note.nv.tkinfo,"",@"SHT_NOTE"
	.sectionflags	@"SHF_NOTE_NV_TKINFO"
	.tkinfo
        /*0018*/ 	.word	0x00000002
        /*0030*/ 	.string	""
        /*0030*/ 	.string	"ptxas"
        /*0030*/ 	.string	"Cuda compilation tools, release 13.0, V13.0.88"
        /*0030*/ 	.string	"Build cuda_13.0.r13.0/compiler.36424714_0"
        /*0030*/ 	.string	"-arch sm_100 -m 64 "



//--------------------- .note.nv.cuinfo           --------------------------
	.section	.note.nv.cuinfo,"",@"SHT_NOTE"
	.sectionflags	@"SHF_NOTE_NV_CUINFO"
        /*0018*/ 	.short	0x0002
        /*001a*/ 	.short	0x0064
        /*001c*/ 	.short	0x0082
	.zero		2


//--------------------- .nv.info                  --------------------------
	.section	.nv.info,"",@"SHT_CUDA_INFO"
	.align	4


	//----- nvinfo : EIATTR_REGCOUNT
	.align		4
        /*0000*/ 	.byte	0x04, 0x2f
        /*0002*/ 	.short	(.L_1 - .L_0)
	.align		4
.L_0:
        /*0004*/ 	.word	index@(_Z14matrixDivisioniPiS_S_)
        /*0008*/ 	.word	0x0000001c


	//----- nvinfo : EIATTR_FRAME_SIZE
	.align		4
.L_1:
        /*000c*/ 	.byte	0x04, 0x11
        /*000e*/ 	.short	(.L_3 - .L_2)
	.align		4
.L_2:
        /*0010*/ 	.word	index@(_Z14matrixDivisioniPiS_S_)
        /*0014*/ 	.word	0x00000000


	//----- nvinfo : EIATTR_MIN_STACK_SIZE
	.align		4
.L_3:
        /*0018*/ 	.byte	0x04, 0x12
        /*001a*/ 	.short	(.L_5 - .L_4)
	.align		4
.L_4:
        /*001c*/ 	.word	index@(_Z14matrixDivisioniPiS_S_)
        /*0020*/ 	.word	0x00000000
.L_5:


//--------------------- .nv.compat                --------------------------
	.section	.nv.compat,"",@"SHT_CUDA_COMPAT_INFO"
	.align	4
        /*0000*/ 	.byte	0x02, 0x09, 0x00, 0x00, 0x02, 0x02, 0x01, 0x00, 0x02, 0x05, 0x05, 0x00, 0x03, 0x07, 0x01, 0x01
        /*0010*/ 	.byte	0x02, 0x03, 0x00, 0x00, 0x02, 0x06, 0x01, 0x00, 0x04, 0x0b, 0x08, 0x00, 0x09, 0x00, 0x00, 0x00
        /*0020*/ 	.byte	0x00, 0x00, 0x00, 0x00


//--------------------- .nv.info._Z14matrixDivisioniPiS_S_ --------------------------
	.section	.nv.info._Z14matrixDivisioniPiS_S_,"",@"SHT_CUDA_INFO"
	.sectionflags	@""
	.align	4


	//----- nvinfo : EIATTR_CUDA_API_VERSION
	.align		4
        /*0000*/ 	.byte	0x04, 0x37
        /*0002*/ 	.short	(.L_7 - .L_6)
.L_6:
        /*0004*/ 	.word	0x00000082


	//----- nvinfo : EIATTR_KPARAM_INFO
	.align		4
.L_7:
        /*0008*/ 	.byte	0x04, 0x17
        /*000a*/ 	.short	(.L_9 - .L_8)
.L_8:
        /*000c*/ 	.word	0x00000000
        /*0010*/ 	.short	0x0003
        /*0012*/ 	.short	0x0018
        /*0014*/ 	.byte	0x00, 0xf5, 0x21, 0x00


	//----- nvinfo : EIATTR_KPARAM_INFO
	.align		4
.L_9:
        /*0018*/ 	.byte	0x04, 0x17
        /*001a*/ 	.short	(.L_11 - .L_10)
.L_10:
        /*001c*/ 	.word	0x00000000
        /*0020*/ 	.short	0x0002
        /*0022*/ 	.short	0x0010
        /*0024*/ 	.byte	0x00, 0xf5, 0x21, 0x00


	//----- nvinfo : EIATTR_KPARAM_INFO
	.align		4
.L_11:
        /*0028*/ 	.byte	0x04, 0x17
        /*002a*/ 	.short	(.L_13 - .L_12)
.L_12:
        /*002c*/ 	.word	0x00000000
        /*0030*/ 	.short	0x0001
        /*0032*/ 	.short	0x0008
        /*0034*/ 	.byte	0x00, 0xf5, 0x21, 0x00


	//----- nvinfo : EIATTR_KPARAM_INFO
	.align		4
.L_13:
        /*0038*/ 	.byte	0x04, 0x17
        /*003a*/ 	.short	(.L_15 - .L_14)
.L_14:
        /*003c*/ 	.word	0x00000000
        /*0040*/ 	.short	0x0000
        /*0042*/ 	.short	0x0000
        /*0044*/ 	.byte	0x00, 0xf0, 0x11, 0x00


	//----- nvinfo : EIATTR_SPARSE_MMA_MASK
	.align		4
.L_15:
        /*0048*/ 	.byte	0x03, 0x50
        /*004a*/ 	.short	0x0000


	//----- nvinfo : EIATTR_MAXREG_COUNT
	.align		4
        /*004c*/ 	.byte	0x03, 0x1b
        /*004e*/ 	.short	0x00ff


	//----- nvinfo : EIATTR_MERCURY_ISA_VERSION
	.align		4
        /*0050*/ 	.byte	0x03, 0x5f
        /*0052*/ 	.short	0x0101


	//----- nvinfo : EIATTR_VRC_CTA_INIT_COUNT
	.align		4
        /*0054*/ 	.byte	0x02, 0x4a
	.zero		1
	.zero		1


	//----- nvinfo : EIATTR_EXIT_INSTR_OFFSETS
	.align		4
        /*0058*/ 	.byte	0x04, 0x1c
        /*005a*/ 	.short	(.L_17 - .L_16)


	//   ....[0]....
.L_16:
        /*005c*/ 	.word	0x00000070


	//   ....[1]....
        /*0060*/ 	.word	0x00000890


	//   ....[2]....
        /*0064*/ 	.word	0x00000ba0


	//   ....[3]....
        /*0068*/ 	.word	0x00000dd0


	//   ....[4]....
        /*006c*/ 	.word	0x00000e70


	//   ....[5]....
        /*0070*/ 	.word	0x00000eb0


	//----- nvinfo : EIATTR_CRS_STACK_SIZE
	.align		4
.L_17:
        /*0074*/ 	.byte	0x04, 0x1e
        /*0076*/ 	.short	(.L_19 - .L_18)
.L_18:
        /*0078*/ 	.word	0x00000000


	//----- nvinfo : EIATTR_CBANK_PARAM_SIZE
	.align		4
.L_19:
        /*007c*/ 	.byte	0x03, 0x19
        /*007e*/ 	.short	0x0020


	//----- nvinfo : EIATTR_PARAM_CBANK
	.align		4
        /*0080*/ 	.byte	0x04, 0x0a
        /*0082*/ 	.short	(.L_21 - .L_20)
	.align		4
.L_20:
        /*0084*/ 	.word	index@(.nv.constant0._Z14matrixDivisioniPiS_S_)
        /*0088*/ 	.short	0x0380
        /*008a*/ 	.short	0x0020


	//----- nvinfo : EIATTR_SW_WAR
	.align		4
.L_21:
        /*008c*/ 	.byte	0x04, 0x36
        /*008e*/ 	.short	(.L_23 - .L_22)
.L_22:
        /*0090*/ 	.word	0x00000008
.L_23:


//--------------------- .nv.callgraph             --------------------------
	.section	.nv.callgraph,"",@"SHT_CUDA_CALLGRAPH"
	.align	4
	.sectionentsize	8
	.align		4
        /*0000*/ 	.word	0x00000000
	.align		4
        /*0004*/ 	.word	0xffffffff
	.align		4
        /*0008*/ 	.word	0x00000000
	.align		4
        /*000c*/ 	.word	0xfffffffe
	.align		4
        /*0010*/ 	.word	0x00000000
	.align		4
        /*0014*/ 	.word	0xfffffffd
	.align		4
        /*0018*/ 	.word	0x00000000
	.align		4
        /*001c*/ 	.word	0xfffffffc


//--------------------- .text._Z14matrixDivisioniPiS_S_ --------------------------
	.section	.text._Z14matrixDivisioniPiS_S_,"ax",@progbits
	.align	128
        .global         _Z14matrixDivisioniPiS_S_
        .type           _Z14matrixDivisioniPiS_S_,@function
        .size           _Z14matrixDivisioniPiS_S_,(.L_x_6 - _Z14matrixDivisioniPiS_S_)
        .other          _Z14matrixDivisioniPiS_S_,@"STO_CUDA_ENTRY STV_DEFAULT"
_Z14matrixDivisioniPiS_S_:
.text._Z14matrixDivisioniPiS_S_:
[----:B------:R-:W-:Y:S08]  /*0000*/  LDC R1, c[0x0][0x37c] ;  /* 0x0000df00ff017b82 */ /* 0x000ff00000000800 */
[----:B------:R-:W0:Y:S01]  /*0010*/  LDC R15, c[0x0][0x380] ;  /* 0x0000e000ff0f7b82 */ /* 0x000e220000000800 */
[----:B------:R-:W1:Y:S07]  /*0020*/  S2R R3, SR_TID.X ;  /* 0x0000000000037919 */ /* 0x000e6e0000002100 */
[----:B------:R-:W1:Y:S08]  /*0030*/  S2UR UR4, SR_CTAID.X ;  /* 0x00000000000479c3 */ /* 0x000e700000002500 */
[----:B------:R-:W1:Y:S01]  /*0040*/  LDC R0, c[0x0][0x360] ;  /* 0x0000d800ff007b82 */ /* 0x000e620000000800 */
[----:B0-----:R-:W-:Y:S01]  /*0050*/  ISETP.GE.AND P0, PT, R15, 0x1, PT ;  /* 0x000000010f00780c */ /* 0x001fe20003f06270 */
[----:B-1----:R-:W-:-:S12]  /*0060*/  IMAD R0, R0, UR4, R3 ;  /* 0x0000000400007c24 */ /* 0x002fd8000f8e0203 */
[----:B------:R-:W-:Y:S05]  /*0070*/  @!P0 EXIT ;  /* 0x000000000000894d */ /* 0x000fea0003800000 */
[----:B------:R-:W0:Y:S01]  /*0080*/  LDC.64 R2, c[0x0][0x388] ;  /* 0x0000e200ff027b82 */ /* 0x000e220000000a00 */
[C---:B------:R-:W-:Y:S01]  /*0090*/  ISETP.GE.U32.AND P1, PT, R15.reuse, 0x8, PT ;  /* 0x000000080f00780c */ /* 0x040fe20003f26070 */
[C---:B------:R-:W-:Y:S01]  /*00a0*/  IMAD R9, R0.reuse, R15, RZ ;  /* 0x0000000f00097224 */ /* 0x040fe200078e02ff */
[----:B------:R-:W-:Y:S01]  /*00b0*/  LOP3.LUT R20, R15, 0x7, RZ, 0xc0, !PT ;  /* 0x000000070f147812 */ /* 0x000fe200078ec0ff */
[----:B------:R-:W1:Y:S01]  /*00c0*/  LDCU.64 UR6, c[0x0][0x358] ;  /* 0x00006b00ff0677ac */ /* 0x000e620008000a00 */
[----:B------:R-:W-:Y:S02]  /*00d0*/  IMAD.MOV.U32 R8, RZ, RZ, RZ ;  /* 0x000000ffff087224 */ /* 0x000fe400078e00ff */
[----:B------:R-:W-:Y:S01]  /*00e0*/  IMAD.IADD R11, R0, 0x1, R9 ;  /* 0x00000001000b7824 */ /* 0x000fe200078e0209 */
[----:B------:R-:W2:Y:S01]  /*00f0*/  LDC.64 R4, c[0x0][0x398] ;  /* 0x0000e600ff047b82 */ /* 0x000ea20000000a00 */
[----:B------:R-:W-:-:S07]  /*0100*/  ISETP.NE.AND P0, PT, R20, RZ, PT ;  /* 0x000000ff1400720c */ /* 0x000fce0003f05270 */
[----:B------:R-:W3:Y:S01]  /*0110*/  LDC.64 R6, c[0x0][0x390] ;  /* 0x0000e400ff067b82 */ /* 0x000ee20000000a00 */
[----:B0-----:R-:W-:-:S04]  /*0120*/  IMAD.WIDE R2, R11, 0x4, R2 ;  /* 0x000000040b027825 */ /* 0x001fc800078e0202 */
[----:B--2---:R-:W-:-:S04]  /*0130*/  IMAD.WIDE R4, R11, 0x4, R4 ;  /* 0x000000040b047825 */ /* 0x004fc800078e0204 */
[----:B---3--:R-:W-:Y:S01]  /*0140*/  IMAD.WIDE R6, R0, 0x4, R6 ;  /* 0x0000000400067825 */ /* 0x008fe200078e0206 */
[----:B-1----:R-:W-:Y:S06]  /*0150*/  @!P1 BRA `(.L_x_0) ;  /* 0x0000000400cc9947 */ /* 0x002fec0003800000 */
[----:B------:R-:W-:Y:S01]  /*0160*/  IMAD.WIDE R12, R9, 0x4, RZ ;  /* 0x00000004090c7825 */ /* 0x000fe200078e02ff */
[----:B------:R-:W-:Y:S01]  /*0170*/  LOP3.LUT R8, R15, 0x7ffffff8, RZ, 0xc0, !PT ;  /* 0x7ffffff80f087812 */ /* 0x000fe200078ec0ff */
[----:B------:R-:W-:Y:S02]  /*0180*/  UMOV UR4, URZ ;  /* 0x000000ff00047c82 */ /* 0x000fe40008000000 */
[----:B------:R-:W-:Y:S02]  /*0190*/  IMAD.MOV.U32 R11, RZ, RZ, R12 ;  /* 0x000000ffff0b7224 */ /* 0x000fe400078e000c */
[----:B------:R-:W-:Y:S02]  /*01a0*/  IMAD.MOV.U32 R12, RZ, RZ, R13 ;  /* 0x000000ffff0c7224 */ /* 0x000fe400078e000d */
[----:B------:R-:W-:Y:S02]  /*01b0*/  IMAD.MOV R10, RZ, RZ, -R0 ;  /* 0x000000ffff0a7224 */ /* 0x000fe400078e0a00 */
[----:B------:R-:W-:-:S07]  /*01c0*/  IMAD.MOV.U32 R13, RZ, RZ, R9 ;  /* 0x000000ffff0d7224 */ /* 0x000fce00078e0009 */
.L_x_1:
[----:B------:R-:W-:-:S13]  /*01d0*/  ISETP.NE.AND P2, PT, R10, RZ, PT ;  /* 0x000000ff0a00720c */ /* 0x000fda0003f45270 */
[----:B------:R-:W0:Y:S08]  /*01e0*/  @P2 LDC.64 R14, c[0x0][0x388] ;  /* 0x0000e200ff0e2b82 */ /* 0x000e300000000a00 */
[----:B------:R-:W1:Y:S01]  /*01f0*/  @P2 LDC.64 R16, c[0x0][0x398] ;  /* 0x0000e600ff102b82 */ /* 0x000e620000000a00 */
[----:B0-----:R-:W-:-:S06]  /*0200*/  @P2 IMAD.WIDE R14, R13, 0x4, R14 ;  /* 0x000000040d0e2825 */ /* 0x001fcc00078e020e */
[----:B------:R-:W2:Y:S01]  /*0210*/  @P2 LDG.E R15, desc[UR6][R14.64] ;  /* 0x000000060e0f2981 */ /* 0x000ea2000c1e1900 */
[----:B-1----:R-:W-:Y:S01]  /*0220*/  @P2 IMAD.WIDE R16, R13, 0x4, R16 ;  /* 0x000000040d102825 */ /* 0x002fe200078e0210 */
[----:B------:R-:W-:-:S06]  /*0230*/  UIADD3 UR5, UPT, UPT, UR4, 0x1, URZ ;  /* 0x0000000104057890 */ /* 0x000fcc000fffe0ff */
[----:B------:R-:W-:-:S13]  /*0240*/  ISETP.NE.AND P1, PT, R0, UR5, PT ;  /* 0x0000000500007c0c */ /* 0x000fda000bf25270 */
[----:B------:R-:W0:Y:S08]  /*0250*/  @P1 LDC.64 R18, c[0x0][0x388] ;  /* 0x0000e200ff121b82 */ /* 0x000e300000000a00 */
[----:B------:R-:W1:Y:S01]  /*0260*/  @P1 LDC.64 R22, c[0x0][0x398] ;  /* 0x0000e600ff161b82 */ /* 0x000e620000000a00 */
[----:B--2---:R2:W-:Y:S04]  /*0270*/  @P2 STG.E desc[UR6][R16.64], R15 ;  /* 0x0000000f10002986 */ /* 0x0045e8000c101906 */
[----:B------:R-:W3:Y:S01]  /*0280*/  @!P2 LDG.E R21, desc[UR6][R2.64] ;  /* 0x000000060215a981 */ /* 0x000ee2000c1e1900 */
[----:B0-----:R-:W-:-:S05]  /*0290*/  @P1 IADD3 R18, P3, PT, R11, R18, RZ ;  /* 0x000000120b121210 */ /* 0x001fca0007f7e0ff */
[----:B------:R-:W-:Y:S01]  /*02a0*/  @P1 IMAD.X R19, R12, 0x1, R19, P3 ;  /* 0x000000010c131824 */ /* 0x000fe200018e0613 */
[----:B---3--:R-:W-:Y:S04]  /*02b0*/  @!P2 STG.E desc[UR6][R6.64], R21 ;  /* 0x000000150600a986 */ /* 0x008fe8000c101906 */
[----:B------:R-:W-:Y:S04]  /*02c0*/  @!P2 STG.E desc[UR6][R4.64], RZ ;  /* 0x000000ff0400a986 */ /* 0x000fe8000c101906 */
[----:B------:R-:W3:Y:S01]  /*02d0*/  @P1 LDG.E R19, desc[UR6][R18.64+0x4] ;  /* 0x0000040612131981 */ /* 0x000ee2000c1e1900 */
[----:B-1----:R-:W-:-:S05]  /*02e0*/  @P1 IADD3 R14, P2, PT, R11, R22, RZ ;  /* 0x000000160b0e1210 */ /* 0x002fca0007f5e0ff */
[----:B--2---:R-:W-:Y:S01]  /*02f0*/  @P1 IMAD.X R15, R12, 0x1, R23, P2 ;  /* 0x000000010c0f1824 */ /* 0x004fe200010e0617 */
[----:B------:R-:W-:-:S06]  /*0300*/  UIADD3 UR5, UPT, UPT, UR4, 0x2, URZ ;  /* 0x0000000204057890 */ /* 0x000fcc000fffe0ff */
[----:B------:R-:W-:-:S13]  /*0310*/  ISETP.NE.AND P2, PT, R0, UR5, PT ;  /* 0x0000000500007c0c */ /* 0x000fda000bf45270 */
[----:B------:R-:W0:Y:S08]  /*0320*/  @P2 LDC.64 R16, c[0x0][0x388] ;  /* 0x0000e200ff102b82 */ /* 0x000e300000000a00 */
[----:B------:R-:W1:Y:S01]  /*0330*/  @P2 LDC.64 R24, c[0x0][0x398] ;  /* 0x0000e600ff182b82 */ /* 0x000e620000000a00 */
[----:B---3--:R1:W-:Y:S04]  /*0340*/  @P1 STG.E desc[UR6][R14.64+0x4], R19 ;  /* 0x000004130e001986 */ /* 0x0083e8000c101906 */
[----:B------:R-:W2:Y:S01]  /*0350*/  @!P1 LDG.E R23, desc[UR6][R2.64] ;  /* 0x0000000602179981 */ /* 0x000ea2000c1e1900 */
[----:B0-----:R-:W-:-:S05]  /*0360*/  @P2 IADD3 R16, P3, PT, R11, R16, RZ ;  /* 0x000000100b102210 */ /* 0x001fca0007f7e0ff */
[----:B------:R-:W-:Y:S01]  /*0370*/  @P2 IMAD.X R17, R12, 0x1, R17, P3 ;  /* 0x000000010c112824 */ /* 0x000fe200018e0611 */
[----:B--2---:R0:W-:Y:S04]  /*0380*/  @!P1 STG.E desc[UR6][R6.64], R23 ;  /* 0x0000001706009986 */ /* 0x0041e8000c101906 */
[----:B------:R-:W-:Y:S04]  /*0390*/  @!P1 STG.E desc[UR6][R4.64], RZ ;  /* 0x000000ff04009986 */ /* 0x000fe8000c101906 */
[----:B------:R-:W2:Y:S01]  /*03a0*/  @P2 LDG.E R17, desc[UR6][R16.64+0x8] ;  /* 0x0000080610112981 */ /* 0x000ea2000c1e1900 */
[----:B-1----:R-:W-:-:S05]  /*03b0*/  @P2 IADD3 R14, P1, PT, R11, R24, RZ ;  /* 0x000000180b0e2210 */ /* 0x002fca0007f3e0ff */
[----:B------:R-:W-:Y:S01]  /*03c0*/  @P2 IMAD.X R15, R12, 0x1, R25, P1 ;  /* 0x000000010c0f2824 */ /* 0x000fe200008e0619 */
[----:B------:R-:W-:-:S06]  /*03d0*/  UIADD3 UR5, UPT, UPT, UR4, 0x3, URZ ;  /* 0x0000000304057890 */ /* 0x000fcc000fffe0ff */
[----:B------:R-:W-:-:S13]  /*03e0*/  ISETP.NE.AND P1, PT, R0, UR5, PT ;  /* 0x0000000500007c0c */ /* 0x000fda000bf25270 */
[----:B------:R-:W1:Y:S08]  /*03f0*/  @P1 LDC.64 R18, c[0x0][0x388] ;  /* 0x0000e200ff121b82 */ /* 0x000e700000000a00 */
[----:B0-----:R-:W0:Y:S01]  /*0400*/  @P1 LDC.64 R22, c[0x0][0x398] ;  /* 0x0000e600ff161b82 */ /* 0x001e220000000a00 */
[----:B--2---:R0:W-:Y:S04]  /*0410*/  @P2 STG.E desc[UR6][R14.64+0x8], R17 ;  /* 0x000008110e002986 */ /* 0x0041e8000c101906 */
[----:B------:R-:W2:Y:S01]  /*0420*/  @!P2 LDG.E R21, desc[UR6][R2.64] ;  /* 0x000000060215a981 */ /* 0x000ea2000c1e1900 */
[----:B-1----:R-:W-:-:S05]  /*0430*/  @P1 IADD3 R18, P3, PT, R11, R18, RZ ;  /* 0x000000120b121210 */ /* 0x002fca0007f7e0ff */
[----:B------:R-:W-:Y:S01]  /*0440*/  @P1 IMAD.X R19, R12, 0x1, R19, P3 ;  /* 0x000000010c131824 */ /* 0x000fe200018e0613 */
[----:B--2---:R-:W-:Y:S04]  /*0450*/  @!P2 STG.E desc[UR6][R6.64], R21 ;  /* 0x000000150600a986 */ /* 0x004fe8000c101906 */
[----:B------:R-:W-:Y:S04]  /*0460*/  @!P2 STG.E desc[UR6][R4.64], RZ ;  /* 0x000000ff0400a986 */ /* 0x000fe8000c101906 */
[----:B------:R-:W2:Y:S01]  /*0470*/  @P1 LDG.E R19, desc[UR6][R18.64+0xc] ;  /* 0x00000c0612131981 */ /* 0x000ea2000c1e1900 */
[----:B0-----:R-:W-:-:S05]  /*0480*/  @P1 IADD3 R14, P2, PT, R11, R22, RZ ;  /* 0x000000160b0e1210 */ /* 0x001fca0007f5e0ff */
[----:B------:R-:W-:Y:S01]  /*0490*/  @P1 IMAD.X R15, R12, 0x1, R23, P2 ;  /* 0x000000010c0f1824 */ /* 0x000fe200010e0617 */
[----:B------:R-:W-:-:S06]  /*04a0*/  UIADD3 UR5, UPT, UPT, UR4, 0x4, URZ ;  /* 0x0000000404057890 */ /* 0x000fcc000fffe0ff */
[----:B------:R-:W-:-:S13]  /*04b0*/  ISETP.NE.AND P2, PT, R0, UR5, PT ;  /* 0x0000000500007c0c */ /* 0x000fda000bf45270 */
[----:B------:R-:W0:Y:S08]  /*04c0*/  @P2 LDC.64 R16, c[0x0][0x388] ;  /* 0x0000e200ff102b82 */ /* 0x000e300000000a00 */
[----:B------:R-:W1:Y:S01]  /*04d0*/  @P2 LDC.64 R24, c[0x0][0x398] ;  /* 0x0000e600ff182b82 */ /* 0x000e620000000a00 */
[----:B--2---:R1:W-:Y:S04]  /*04e0*/  @P1 STG.E desc[UR6][R14.64+0xc], R19 ;  /* 0x00000c130e001986 */ /* 0x0043e8000c101906 */
        /* <DEDUP_REMOVED lines=42> */
[----:B--2---:R1:W-:Y:S04]  /*0790*/  @!P2 STG.E desc[UR6][R6.64], R21 ;  /* 0x000000150600a986 */ /* 0x0043e8000c101906 */
[----:B------:R1:W-:Y:S04]  /*07a0*/  @!P2 STG.E desc[UR6][R4.64], RZ ;  /* 0x000000ff0400a986 */ /* 0x0003e8000c101906 */
[----:B------:R-:W2:Y:S01]  /*07b0*/  @P1 LDG.E R19, desc[UR6][R18.64+0x1c] ;  /* 0x00001c0612131981 */ /* 0x000ea2000c1e1900 */
[----:B0-----:R-:W-:-:S05]  /*07c0*/  @P1 IADD3 R14, P2, PT, R11, R22, RZ ;  /* 0x000000160b0e1210 */ /* 0x001fca0007f5e0ff */
[----:B------:R-:W-:-:S05]  /*07d0*/  @P1 IMAD.X R15, R12, 0x1, R23, P2 ;  /* 0x000000010c0f1824 */ /* 0x000fca00010e0617 */
[----:B--2---:R1:W-:Y:S04]  /*07e0*/  @P1 STG.E desc[UR6][R14.64+0x1c], R19 ;  /* 0x00001c130e001986 */ /* 0x0043e8000c101906 */
[----:B------:R-:W2:Y:S01]  /*07f0*/  @!P1 LDG.E R17, desc[UR6][R2.64] ;  /* 0x0000000602119981 */ /* 0x000ea2000c1e1900 */
[----:B------:R-:W-:Y:S01]  /*0800*/  UIADD3 UR4, UPT, UPT, UR4, 0x8, URZ ;  /* 0x0000000804047890 */ /* 0x000fe2000fffe0ff */
[----:B------:R-:W-:Y:S01]  /*0810*/  IADD3 R11, P2, PT, R11, 0x20, RZ ;  /* 0x000000200b0b7810 */ /* 0x000fe20007f5e0ff */
[----:B------:R-:W-:Y:S02]  /*0820*/  VIADD R10, R10, 0x8 ;  /* 0x000000080a0a7836 */ /* 0x000fe40000000000 */
[----:B------:R-:W-:Y:S02]  /*0830*/  VIADD R13, R13, 0x8 ;  /* 0x000000080d0d7836 */ /* 0x000fe40000000000 */
[----:B------:R-:W-:Y:S01]  /*0840*/  IMAD.X R12, RZ, RZ, R12, P2 ;  /* 0x000000ffff0c7224 */ /* 0x000fe200010e060c */
[----:B--2---:R1:W-:Y:S04]  /*0850*/  @!P1 STG.E desc[UR6][R6.64], R17 ;  /* 0x0000001106009986 */ /* 0x0043e8000c101906 */
[----:B------:R1:W-:Y:S01]  /*0860*/  @!P1 STG.E desc[UR6][R4.64], RZ ;  /* 0x000000ff04009986 */ /* 0x0003e2000c101906 */
[----:B------:R-:W-:-:S13]  /*0870*/  ISETP.NE.AND P1, PT, R8, UR4, PT ;  /* 0x0000000408007c0c */ /* 0x000fda000bf25270 */
[----:B-1----:R-:W-:Y:S05]  /*0880*/  @P1 BRA `(.L_x_1) ;  /* 0xfffffff800501947 */ /* 0x002fea000383ffff */
.L_x_0:
[----:B------:R-:W-:Y:S05]  /*0890*/  @!P0 EXIT ;  /* 0x000000000000894d */ /* 0x000fea0003800000 */
[----:B------:R-:W0:Y:S01]  /*08a0*/  LDC R10, c[0x0][0x380] ;  /* 0x0000e000ff0a7b82 */ /* 0x000e220000000800 */
[----:B------:R-:W-:Y:S02]  /*08b0*/  ISETP.GE.U32.AND P1, PT, R20, 0x4, PT ;  /* 0x000000041400780c */ /* 0x000fe40003f26070 */
[----:B0-----:R-:W-:-:S04]  /*08c0*/  LOP3.LUT R16, R10, 0x3, RZ, 0xc0, !PT ;  /* 0x000000030a107812 */ /* 0x001fc800078ec0ff */
[----:B------:R-:W-:-:S07]  /*08d0*/  ISETP.NE.AND P0, PT, R16, RZ, PT ;  /* 0x000000ff1000720c */ /* 0x000fce0003f05270 */
[----:B------:R-:W-:Y:S06]  /*08e0*/  @!P1 BRA `(.L_x_2) ;  /* 0x0000000000ac9947 */ /* 0x000fec0003800000 */
[----:B------:R-:W-:Y:S01]  /*08f0*/  ISETP.NE.AND P2, PT, R8, R0, PT ;  /* 0x000000000800720c */ /* 0x000fe20003f45270 */
[----:B------:R-:W0:-:S12]  /*0900*/  LDCU.64 UR4, c[0x0][0x388] ;  /* 0x00007100ff0477ac */ /* 0x000e180008000a00 */
[----:B------:R-:W1:Y:S01]  /*0910*/  @P2 LDC.64 R12, c[0x0][0x388] ;  /* 0x0000e200ff0c2b82 */ /* 0x000e620000000a00 */
[----:B------:R-:W-:-:S07]  /*0920*/  @P2 IMAD.IADD R11, R9, 0x1, R8 ;  /* 0x00000001090b2824 */ /* 0x000fce00078e0208 */
[----:B------:R-:W2:Y:S01]  /*0930*/  @P2 LDC.64 R14, c[0x0][0x398] ;  /* 0x0000e600ff0e2b82 */ /* 0x000ea20000000a00 */
[----:B-1----:R-:W-:-:S05]  /*0940*/  @P2 IMAD.WIDE R12, R11, 0x4, R12 ;  /* 0x000000040b0c2825 */ /* 0x002fca00078e020c */
[----:B------:R-:W3:Y:S01]  /*0950*/  @P2 LDG.E R17, desc[UR6][R12.64] ;  /* 0x000000060c112981 */ /* 0x000ee2000c1e1900 */
[----:B--2---:R-:W-:Y:S01]  /*0960*/  @P2 IMAD.WIDE R14, R11, 0x4, R14 ;  /* 0x000000040b0e2825 */ /* 0x004fe200078e020e */
[----:B------:R-:W-:-:S03]  /*0970*/  IADD3 R20, P1, PT, R9, R8, RZ ;  /* 0x0000000809147210 */ /* 0x000fc60007f3e0ff */
[----:B------:R-:W-:Y:S01]  /*0980*/  VIADD R19, R8, 0x1 ;  /* 0x0000000108137836 */ /* 0x000fe20000000000 */
[----:B------:R-:W-:Y:S01]  /*0990*/  LEA.HI.X.SX32 R21, R9, RZ, 0x1, P1 ;  /* 0x000000ff09157211 */ /* 0x000fe200008f0eff */
[C---:B------:R-:W-:Y:S01]  /*09a0*/  IMAD.SHL.U32 R18, R20.reuse, 0x4, RZ ;  /* 0x0000000414127824 */ /* 0x040fe200078e00ff */
[----:B---3--:R1:W-:Y:S04]  /*09b0*/  @P2 STG.E desc[UR6][R14.64], R17 ;  /* 0x000000110e002986 */ /* 0x0083e8000c101906 */
[----:B------:R-:W2:Y:S01]  /*09c0*/  @!P2 LDG.E R11, desc[UR6][R2.64] ;  /* 0x00000006020ba981 */ /* 0x000ea2000c1e1900 */
[----:B------:R-:W-:Y:S02]  /*09d0*/  ISETP.NE.AND P1, PT, R19, R0, PT ;  /* 0x000000001300720c */ /* 0x000fe40003f25270 */
[----:B------:R-:W-:-:S02]  /*09e0*/  SHF.L.U64.HI R19, R20, 0x2, R21 ;  /* 0x0000000214137819 */ /* 0x000fc40000010215 */
[----:B0-----:R-:W-:-:S04]  /*09f0*/  IADD3 R12, P3, PT, R18, UR4, RZ ;  /* 0x00000004120c7c10 */ /* 0x001fc8000ff7e0ff */
[----:B------:R-:W-:Y:S01]  /*0a00*/  IADD3.X R13, PT, PT, R19, UR5, RZ, P3, !PT ;  /* 0x00000005130d7c10 */ /* 0x000fe20009ffe4ff */
[----:B------:R-:W0:Y:S01]  /*0a10*/  LDCU.64 UR4, c[0x0][0x398] ;  /* 0x00007300ff0477ac */ /* 0x000e220008000a00 */
[----:B--2---:R2:W-:Y:S04]  /*0a20*/  @!P2 STG.E desc[UR6][R6.64], R11 ;  /* 0x0000000b0600a986 */ /* 0x0045e8000c101906 */
[----:B------:R-:W-:Y:S04]  /*0a30*/  @!P2 STG.E desc[UR6][R4.64], RZ ;  /* 0x000000ff0400a986 */ /* 0x000fe8000c101906 */
[----:B-1----:R-:W3:Y:S01]  /*0a40*/  @P1 LDG.E R17, desc[UR6][R12.64+0x4] ;  /* 0x000004060c111981 */ /* 0x002ee2000c1e1900 */
[----:B0-----:R-:W-:-:S04]  /*0a50*/  IADD3 R14, P2, PT, R18, UR4, RZ ;  /* 0x00000004120e7c10 */ /* 0x001fc8000ff5e0ff */
[----:B------:R-:W-:Y:S01]  /*0a60*/  IADD3.X R15, PT, PT, R19, UR5, RZ, P2, !PT ;  /* 0x00000005130f7c10 */ /* 0x000fe200097fe4ff */
[----:B------:R-:W-:-:S04]  /*0a70*/  VIADD R21, R8, 0x2 ;  /* 0x0000000208157836 */ /* 0x000fc80000000000 */
[----:B---3--:R0:W-:Y:S04]  /*0a80*/  @P1 STG.E desc[UR6][R14.64+0x4], R17 ;  /* 0x000004110e001986 */ /* 0x0081e8000c101906 */
[----:B------:R-:W3:Y:S01]  /*0a90*/  @!P1 LDG.E R19, desc[UR6][R2.64] ;  /* 0x0000000602139981 */ /* 0x000ee2000c1e1900 */
[----:B------:R-:W-:-:S03]  /*0aa0*/  ISETP.NE.AND P2, PT, R21, R0, PT ;  /* 0x000000001500720c */ /* 0x000fc60003f45270 */
[----:B---3--:R1:W-:Y:S04]  /*0ab0*/  @!P1 STG.E desc[UR6][R6.64], R19 ;  /* 0x0000001306009986 */ /* 0x0083e8000c101906 */
[----:B------:R3:W-:Y:S06]  /*0ac0*/  @!P1 STG.E desc[UR6][R4.64], RZ ;  /* 0x000000ff04009986 */ /* 0x0007ec000c101906 */
[----:B--2---:R-:W2:Y:S01]  /*0ad0*/  @P2 LDG.E R11, desc[UR6][R12.64+0x8] ;  /* 0x000008060c0b2981 */ /* 0x004ea2000c1e1900 */
[----:B------:R-:W-:-:S05]  /*0ae0*/  VIADD R23, R8, 0x3 ;  /* 0x0000000308177836 */ /* 0x000fca0000000000 */
[----:B------:R-:W-:Y:S01]  /*0af0*/  ISETP.NE.AND P1, PT, R23, R0, PT ;  /* 0x000000001700720c */ /* 0x000fe20003f25270 */
[----:B--2---:R3:W-:Y:S04]  /*0b00*/  @P2 STG.E desc[UR6][R14.64+0x8], R11 ;  /* 0x0000080b0e002986 */ /* 0x0047e8000c101906 */
[----:B------:R-:W2:Y:S04]  /*0b10*/  @!P2 LDG.E R21, desc[UR6][R2.64] ;  /* 0x000000060215a981 */ /* 0x000ea8000c1e1900 */
[----:B--2---:R3:W-:Y:S04]  /*0b20*/  @!P2 STG.E desc[UR6][R6.64], R21 ;  /* 0x000000150600a986 */ /* 0x0047e8000c101906 */
[----:B------:R3:W-:Y:S04]  /*0b30*/  @!P2 STG.E desc[UR6][R4.64], RZ ;  /* 0x000000ff0400a986 */ /* 0x0007e8000c101906 */
[----:B0-----:R-:W2:Y:S04]  /*0b40*/  @P1 LDG.E R17, desc[UR6][R12.64+0xc] ;  /* 0x00000c060c111981 */ /* 0x001ea8000c1e1900 */
[----:B--2---:R3:W-:Y:S04]  /*0b50*/  @P1 STG.E desc[UR6][R14.64+0xc], R17 ;  /* 0x00000c110e001986 */ /* 0x0047e8000c101906 */
[----:B-1----:R-:W2:Y:S01]  /*0b60*/  @!P1 LDG.E R19, desc[UR6][R2.64] ;  /* 0x0000000602139981 */ /* 0x002ea2000c1e1900 */
[----:B------:R-:W-:-:S03]  /*0b70*/  VIADD R8, R8, 0x4 ;  /* 0x0000000408087836 */ /* 0x000fc60000000000 */
[----:B--2---:R3:W-:Y:S04]  /*0b80*/  @!P1 STG.E desc[UR6][R6.64], R19 ;  /* 0x0000001306009986 */ /* 0x0047e8000c101906 */
[----:B------:R3:W-:Y:S02]  /*0b90*/  @!P1 STG.E desc[UR6][R4.64], RZ ;  /* 0x000000ff04009986 */ /* 0x0007e4000c101906 */
.L_x_2:
[----:B------:R-:W-:Y:S05]  /*0ba0*/  @!P0 EXIT ;  /* 0x000000000000894d */ /* 0x000fea0003800000 */
[----:B------:R-:W-:Y:S02]  /*0bb0*/  ISETP.NE.AND P1, PT, R16, 0x1, PT ;  /* 0x000000011000780c */ /* 0x000fe40003f25270 */
[----:B------:R-:W-:-:S04]  /*0bc0*/  LOP3.LUT R10, R10, 0x1, RZ, 0xc0, !PT ;  /* 0x000000010a0a7812 */ /* 0x000fc800078ec0ff */
[----:B------:R-:W-:-:S07]  /*0bd0*/  ISETP.NE.U32.AND P0, PT, R10, 0x1, PT ;  /* 0x000000010a00780c */ /* 0x000fce0003f05070 */
[----:B------:R-:W-:Y:S06]  /*0be0*/  @!P1 BRA `(.L_x_3) ;  /* 0x0000000000789947 */ /* 0x000fec0003800000 */
[----:B------:R-:W-:-:S13]  /*0bf0*/  ISETP.NE.AND P2, PT, R8, R0, PT ;  /* 0x000000000800720c */ /* 0x000fda0003f45270 */
[----:B---3--:R-:W0:Y:S01]  /*0c00*/  @P2 LDC.64 R10, c[0x0][0x388] ;  /* 0x0000e200ff0a2b82 */ /* 0x008e220000000a00 */
[----:B------:R-:W-:-:S07]  /*0c10*/  @P2 IMAD.IADD R17, R9, 0x1, R8 ;  /* 0x0000000109112824 */ /* 0x000fce00078e0208 */
[----:B------:R-:W1:Y:S01]  /*0c20*/  @P2 LDC.64 R12, c[0x0][0x398] ;  /* 0x0000e600ff0c2b82 */ /* 0x000e620000000a00 */
[----:B0-----:R-:W-:-:S05]  /*0c30*/  @P2 IMAD.WIDE R10, R17, 0x4, R10 ;  /* 0x00000004110a2825 */ /* 0x001fca00078e020a */
[----:B------:R-:W2:Y:S01]  /*0c40*/  @P2 LDG.E R15, desc[UR6][R10.64] ;  /* 0x000000060a0f2981 */ /* 0x000ea2000c1e1900 */
[----:B-1----:R-:W-:-:S04]  /*0c50*/  @P2 IMAD.WIDE R12, R17, 0x4, R12 ;  /* 0x00000004110c2825 */ /* 0x002fc800078e020c */
[----:B------:R-:W-:-:S05]  /*0c60*/  VIADD R19, R8, 0x1 ;  /* 0x0000000108137836 */ /* 0x000fca0000000000 */
[----:B------:R-:W-:-:S13]  /*0c70*/  ISETP.NE.AND P1, PT, R19, R0, PT ;  /* 0x000000001300720c */ /* 0x000fda0003f25270 */
[----:B------:R-:W0:Y:S01]  /*0c80*/  @P1 LDC.64 R22, c[0x0][0x388] ;  /* 0x0000e200ff161b82 */ /* 0x000e220000000a00 */
[----:B--2---:R1:W-:Y:S04]  /*0c90*/  @P2 STG.E desc[UR6][R12.64], R15 ;  /* 0x0000000f0c002986 */ /* 0x0043e8000c101906 */
[----:B------:R-:W2:Y:S01]  /*0ca0*/  @!P2 LDG.E R17, desc[UR6][R2.64] ;  /* 0x000000060211a981 */ /* 0x000ea2000c1e1900 */
[----:B------:R-:W-:Y:S02]  /*0cb0*/  @P1 IADD3 R19, P3, PT, R9, R8, RZ ;  /* 0x0000000809131210 */ /* 0x000fe40007f7e0ff */
[----:B------:R-:W-:-:S03]  /*0cc0*/  @P1 SHF.R.S32.HI R14, RZ, 0x1f, R8 ;  /* 0x0000001fff0e1819 */ /* 0x000fc60000011408 */
[----:B------:R-:W-:Y:S01]  /*0cd0*/  @P1 IMAD.SHL.U32 R21, R19, 0x4, RZ ;  /* 0x0000000413151824 */ /* 0x000fe200078e00ff */
[----:B------:R-:W-:Y:S01]  /*0ce0*/  @P1 LEA.HI.X.SX32 R14, R9, R14, 0x1, P3 ;  /* 0x0000000e090e1211 */ /* 0x000fe200018f0eff */
[----:B-1----:R-:W1:Y:S03]  /*0cf0*/  @P1 LDC.64 R12, c[0x0][0x398] ;  /* 0x0000e600ff0c1b82 */ /* 0x002e660000000a00 */
[----:B------:R-:W-:Y:S02]  /*0d00*/  @P1 SHF.L.U64.HI R14, R19, 0x2, R14 ;  /* 0x00000002130e1819 */ /* 0x000fe4000001020e */
[----:B0-----:R-:W-:-:S05]  /*0d10*/  @P1 IADD3 R10, P3, PT, R21, R22, RZ ;  /* 0x00000016150a1210 */ /* 0x001fca0007f7e0ff */
[----:B------:R-:W-:Y:S01]  /*0d20*/  @P1 IMAD.X R11, R14, 0x1, R23, P3 ;  /* 0x000000010e0b1824 */ /* 0x000fe200018e0617 */
[----:B--2---:R0:W-:Y:S04]  /*0d30*/  @!P2 STG.E desc[UR6][R6.64], R17 ;  /* 0x000000110600a986 */ /* 0x0041e8000c101906 */
[----:B------:R0:W-:Y:S04]  /*0d40*/  @!P2 STG.E desc[UR6][R4.64], RZ ;  /* 0x000000ff0400a986 */ /* 0x0001e8000c101906 */
[----:B------:R-:W2:Y:S01]  /*0d50*/  @P1 LDG.E R11, desc[UR6][R10.64+0x4] ;  /* 0x000004060a0b1981 */ /* 0x000ea2000c1e1900 */
[----:B-1----:R-:W-:-:S05]  /*0d60*/  @P1 IADD3 R12, P2, PT, R21, R12, RZ ;  /* 0x0000000c150c1210 */ /* 0x002fca0007f5e0ff */
[----:B------:R-:W-:-:S05]  /*0d70*/  @P1 IMAD.X R13, R14, 0x1, R13, P2 ;  /* 0x000000010e0d1824 */ /* 0x000fca00010e060d */
[----:B--2---:R0:W-:Y:S04]  /*0d80*/  @P1 STG.E desc[UR6][R12.64+0x4], R11 ;  /* 0x0000040b0c001986 */ /* 0x0041e8000c101906 */
[----:B------:R-:W2:Y:S01]  /*0d90*/  @!P1 LDG.E R15, desc[UR6][R2.64] ;  /* 0x00000006020f9981 */ /* 0x000ea2000c1e1900 */
[----:B------:R-:W-:-:S03]  /*0da0*/  VIADD R8, R8, 0x2 ;  /* 0x0000000208087836 */ /* 0x000fc60000000000 */
[----:B--2---:R0:W-:Y:S04]  /*0db0*/  @!P1 STG.E desc[UR6][R6.64], R15 ;  /* 0x0000000f06009986 */ /* 0x0041e8000c101906 */
[----:B------:R0:W-:Y:S02]  /*0dc0*/  @!P1 STG.E desc[UR6][R4.64], RZ ;  /* 0x000000ff04009986 */ /* 0x0001e4000c101906 */
.L_x_3:
[----:B------:R-:W-:Y:S05]  /*0dd0*/  @P0 EXIT ;  /* 0x000000000000094d */ /* 0x000fea0003800000 */
[----:B------:R-:W-:-:S13]  /*0de0*/  ISETP.NE.AND P0, PT, R8, R0, PT ;  /* 0x000000000800720c */ /* 0x000fda0003f05270 */
[----:B------:R-:W-:Y:S05]  /*0df0*/  @!P0 BRA `(.L_x_4) ;  /* 0x0000000000208947 */ /* 0x000fea0003800000 */
[----:B------:R-:W1:Y:S01]  /*0e00*/  LDC.64 R2, c[0x0][0x388] ;  /* 0x0000e200ff027b82 */ /* 0x000e620000000a00 */
[----:B------:R-:W-:-:S07]  /*0e10*/  IMAD.IADD R9, R9, 0x1, R8 ;  /* 0x0000000109097824 */ /* 0x000fce00078e0208 */
[----:B0--3--:R-:W0:Y:S01]  /*0e20*/  LDC.64 R4, c[0x0][0x398] ;  /* 0x0000e600ff047b82 */ /* 0x009e220000000a00 */
[----:B-1----:R-:W-:-:S06]  /*0e30*/  IMAD.WIDE R2, R9, 0x4, R2 ;  /* 0x0000000409027825 */ /* 0x002fcc00078e0202 */
[----:B------:R-:W2:Y:S01]  /*0e40*/  LDG.E R3, desc[UR6][R2.64] ;  /* 0x0000000602037981 */ /* 0x000ea2000c1e1900 */
[----:B0-----:R-:W-:-:S05]  /*0e50*/  IMAD.WIDE R4, R9, 0x4, R4 ;  /* 0x0000000409047825 */ /* 0x001fca00078e0204 */
[----:B--2---:R-:W-:Y:S01]  /*0e60*/  STG.E desc[UR6][R4.64], R3 ;  /* 0x0000000304007986 */ /* 0x004fe2000c101906 */
[----:B------:R-:W-:Y:S05]  /*0e70*/  EXIT ;  /* 0x000000000000794d */ /* 0x000fea0003800000 */
.L_x_4:
[----:B------:R-:W2:Y:S04]  /*0e80*/  LDG.E R3, desc[UR6][R2.64] ;  /* 0x0000000602037981 */ /* 0x000ea8000c1e1900 */
[----:B--2---:R-:W-:Y:S04]  /*0e90*/  STG.E desc[UR6][R6.64], R3 ;  /* 0x0000000306007986 */ /* 0x004fe8000c101906 */
[----:B------:R-:W-:Y:S01]  /*0ea0*/  STG.E desc[UR6][R4.64], RZ ;  /* 0x000000ff04007986 */ /* 0x000fe2000c101906 */
[----:B------:R-:W-:Y:S05]  /*0eb0*/  EXIT ;  /* 0x000000000000794d */ /* 0x000fea0003800000 */
.L_x_5:
[----:B------:R-:W-:-:S00]  /*0ec0*/  BRA `(.L_x_5) ;  /* 0xfffffffc00fc7947 */ /* 0x000fc0000383ffff */
[----:B------:R-:W-:-:S00]  /*0ed0*/  NOP ;  /* 0x0000000000007918 */ /* 0x000fc00000000000 */
        /* <DEDUP_REMOVED lines=10> */
.L_x_6:


//--------------------- .nv.shared.reserved.0     --------------------------
	.section	.nv.shared.reserved.0,"aw",@nobits
	.weak		__nv_reservedSMEM_offset_0_alias
	.size		__nv_reservedSMEM_offset_0_alias, 0, 64
	.other		__nv_reservedSMEM_offset_0_alias,@"STO_CUDA_RESERVED_SHARED STV_DEFAULT"
__nv_reservedSMEM_offset_0_alias:
	.zero		0
	.zero		64


//--------------------- .nv.constant0._Z14matrixDivisioniPiS_S_ --------------------------
	.section	.nv.constant0._Z14matrixDivisioniPiS_S_,"a",@progbits
	.sectionflags	@""
	.align	4
.nv.constant0._Z14matrixDivisioniPiS_S_:
	.zero		928


//--------------------- SYMBOLS --------------------------

	.type		.nv.reservedSmem.offset0,@object
	.size		.nv.reservedSmem.offset0,0x4
